//
// Generated by NVIDIA NVVM Compiler
//
// Compiler Build ID: CL-36424714
// Cuda compilation tools, release 13.0, V13.0.88
// Based on NVVM 20.0.0
//

.version 9.0
.target sm_100
.address_size 64

	// .globl	_Z7replacePfi
.func  (.param .b64 func_retval0) __internal_accurate_pow
(
	.param .b64 __internal_accurate_pow_param_0,
	.param .b64 __internal_accurate_pow_param_1
)
;

.visible .entry _Z7replacePfi(
	.param .u64 .ptr .align 1 _Z7replacePfi_param_0,
	.param .u32 _Z7replacePfi_param_1
)
{
	.reg .pred 	%p<57>;
	.reg .b32 	%r<81>;
	.reg .b32 	%f<16>;
	.reg .b64 	%rd<16>;
	.reg .b64 	%fd<67>;

	ld.param.u64 	%rd9, [_Z7replacePfi_param_0];
	ld.param.u32 	%r15, [_Z7replacePfi_param_1];
	cvta.to.global.u64 	%rd1, %rd9;
	setp.lt.s32 	%p6, %r15, 1;
	@%p6 bra 	$L__BB0_32;
	mov.u32 	%r17, %tid.x;
	mul.lo.s32 	%r1, %r15, %r17;
	add.s32 	%r18, %r17, 1;
	cvt.rn.f64.u32 	%fd1, %r18;
	{
	.reg .b32 %temp; 
	mov.b64 	{%temp, %r2}, %fd1;
	}
	shr.u32 	%r19, %r2, 20;
	and.b32  	%r20, %r19, 2047;
	add.s32 	%r21, %r20, -1012;
	mov.b64 	%rd10, %fd1;
	shl.b64 	%rd2, %rd10, %r21;
	setp.lt.s32 	%p7, %r2, 0;
	selp.b32 	%r3, 0, 2146435072, %p7;
	and.b32  	%r4, %r2, 2147483647;
	or.b32  	%r5, %r3, -2147483648;
	and.b32  	%r6, %r15, 3;
	setp.lt.u32 	%p8, %r15, 4;
	mov.b32 	%r79, 0;
	@%p8 bra 	$L__BB0_24;
	and.b32  	%r79, %r15, 2147483644;
	neg.s32 	%r78, %r79;
	mul.wide.u32 	%rd11, %r1, 4;
	add.s64 	%rd12, %rd11, %rd1;
	add.s64 	%rd14, %rd12, 8;
$L__BB0_3:
	setp.lt.s32 	%p9, %r2, 0;
	setp.eq.s64 	%p10, %rd2, -9223372036854775808;
	ld.global.f32 	%f1, [%rd14+-8];
	cvt.f64.f32 	%fd2, %f1;
	{
	.reg .b32 %temp; 
	mov.b64 	{%temp, %r22}, %fd2;
	}
	abs.f64 	%fd3, %fd2;
	{ // callseq 0, 0
	.param .b64 param0;
	st.param.f64 	[param0], %fd3;
	.param .b64 param1;
	st.param.f64 	[param1], %fd1;
	.param .b64 retval0;
	call.uni (retval0), 
	__internal_accurate_pow, 
	(
	param0, 
	param1
	);
	ld.param.f64 	%fd32, [retval0];
	} // callseq 0
	setp.lt.s32 	%p11, %r22, 0;
	and.pred  	%p1, %p11, %p10;
	neg.f64 	%fd34, %fd32;
	selp.f64 	%fd35, %fd34, %fd32, %p1;
	setp.eq.f32 	%p12, %f1, 0f00000000;
	selp.b32 	%r23, %r22, 0, %p10;
	or.b32  	%r24, %r23, 2146435072;
	selp.b32 	%r25, %r24, %r23, %p9;
	mov.b32 	%r26, 0;
	mov.b64 	%fd36, {%r26, %r25};
	selp.f64 	%fd62, %fd36, %fd35, %p12;
	add.f64 	%fd37, %fd1, %fd2;
	{
	.reg .b32 %temp; 
	mov.b64 	{%temp, %r27}, %fd37;
	}
	and.b32  	%r28, %r27, 2146435072;
	setp.ne.s32 	%p13, %r28, 2146435072;
	@%p13 bra 	$L__BB0_8;
	setp.num.f32 	%p14, %f1, %f1;
	@%p14 bra 	$L__BB0_6;
	add.rn.f64 	%fd62, %fd2, %fd1;
	bra.uni 	$L__BB0_8;
$L__BB0_6:
	setp.neu.f64 	%p15, %fd3, 0d7FF0000000000000;
	@%p15 bra 	$L__BB0_8;
	setp.ne.s32 	%p16, %r4, 1071644672;
	selp.b32 	%r30, %r5, %r3, %p16;
	selp.b32 	%r31, %r30, %r3, %p1;
	mov.b32 	%r32, 0;
	mov.b64 	%fd62, {%r32, %r31};
$L__BB0_8:
	setp.lt.s32 	%p17, %r2, 0;
	setp.eq.s64 	%p18, %rd2, -9223372036854775808;
	setp.eq.f32 	%p19, %f1, 0f3F800000;
	cvt.rn.f32.f64 	%f6, %fd62;
	selp.f32 	%f7, 0f3F800000, %f6, %p19;
	st.global.f32 	[%rd14+-8], %f7;
	ld.global.f32 	%f2, [%rd14+-4];
	cvt.f64.f32 	%fd8, %f2;
	{
	.reg .b32 %temp; 
	mov.b64 	{%temp, %r33}, %fd8;
	}
	abs.f64 	%fd9, %fd8;
	{ // callseq 1, 0
	.param .b64 param0;
	st.param.f64 	[param0], %fd9;
	.param .b64 param1;
	st.param.f64 	[param1], %fd1;
	.param .b64 retval0;
	call.uni (retval0), 
	__internal_accurate_pow, 
	(
	param0, 
	param1
	);
	ld.param.f64 	%fd38, [retval0];
	} // callseq 1
	setp.lt.s32 	%p20, %r33, 0;
	and.pred  	%p2, %p20, %p18;
	neg.f64 	%fd40, %fd38;
	selp.f64 	%fd41, %fd40, %fd38, %p2;
	setp.eq.f32 	%p21, %f2, 0f00000000;
	selp.b32 	%r34, %r33, 0, %p18;
	or.b32  	%r35, %r34, 2146435072;
	selp.b32 	%r36, %r35, %r34, %p17;
	mov.b32 	%r37, 0;
	mov.b64 	%fd42, {%r37, %r36};
	selp.f64 	%fd63, %fd42, %fd41, %p21;
	add.f64 	%fd43, %fd1, %fd8;
	{
	.reg .b32 %temp; 
	mov.b64 	{%temp, %r38}, %fd43;
	}
	and.b32  	%r39, %r38, 2146435072;
	setp.ne.s32 	%p22, %r39, 2146435072;
	@%p22 bra 	$L__BB0_13;
	setp.nan.f32 	%p23, %f2, %f2;
	@%p23 bra 	$L__BB0_12;
	setp.neu.f64 	%p24, %fd9, 0d7FF0000000000000;
	@%p24 bra 	$L__BB0_13;
	setp.ne.s32 	%p25, %r4, 1071644672;
	selp.b32 	%r41, %r5, %r3, %p25;
	selp.b32 	%r42, %r41, %r3, %p2;
	mov.b32 	%r43, 0;
	mov.b64 	%fd63, {%r43, %r42};
	bra.uni 	$L__BB0_13;
$L__BB0_12:
	add.rn.f64 	%fd63, %fd8, %fd1;
$L__BB0_13:
	setp.lt.s32 	%p26, %r2, 0;
	setp.eq.s64 	%p27, %rd2, -9223372036854775808;
	setp.eq.f32 	%p28, %f2, 0f3F800000;
	cvt.rn.f32.f64 	%f8, %fd63;
	selp.f32 	%f9, 0f3F800000, %f8, %p28;
	st.global.f32 	[%rd14+-4], %f9;
	ld.global.f32 	%f3, [%rd14];
	cvt.f64.f32 	%fd14, %f3;
	{
	.reg .b32 %temp; 
	mov.b64 	{%temp, %r44}, %fd14;
	}
	abs.f64 	%fd15, %fd14;
	{ // callseq 2, 0
	.param .b64 param0;
	st.param.f64 	[param0], %fd15;
	.param .b64 param1;
	st.param.f64 	[param1], %fd1;
	.param .b64 retval0;
	call.uni (retval0), 
	__internal_accurate_pow, 
	(
	param0, 
	param1
	);
	ld.param.f64 	%fd44, [retval0];
	} // callseq 2
	setp.lt.s32 	%p29, %r44, 0;
	and.pred  	%p3, %p29, %p27;
	neg.f64 	%fd46, %fd44;
	selp.f64 	%fd47, %fd46, %fd44, %p3;
	setp.eq.f32 	%p30, %f3, 0f00000000;
	selp.b32 	%r45, %r44, 0, %p27;
	or.b32  	%r46, %r45, 2146435072;
	selp.b32 	%r47, %r46, %r45, %p26;
	mov.b32 	%r48, 0;
	mov.b64 	%fd48, {%r48, %r47};
	selp.f64 	%fd64, %fd48, %fd47, %p30;
	add.f64 	%fd49, %fd1, %fd14;
	{
	.reg .b32 %temp; 
	mov.b64 	{%temp, %r49}, %fd49;
	}
	and.b32  	%r50, %r49, 2146435072;
	setp.ne.s32 	%p31, %r50, 2146435072;
	@%p31 bra 	$L__BB0_18;
	setp.nan.f32 	%p32, %f3, %f3;
	@%p32 bra 	$L__BB0_17;
	setp.neu.f64 	%p33, %fd15, 0d7FF0000000000000;
	@%p33 bra 	$L__BB0_18;
	setp.ne.s32 	%p34, %r4, 1071644672;
	selp.b32 	%r52, %r5, %r3, %p34;
	selp.b32 	%r53, %r52, %r3, %p3;
	mov.b32 	%r54, 0;
	mov.b64 	%fd64, {%r54, %r53};
	bra.uni 	$L__BB0_18;
$L__BB0_17:
	add.rn.f64 	%fd64, %fd14, %fd1;
$L__BB0_18:
	setp.lt.s32 	%p35, %r2, 0;
	setp.eq.s64 	%p36, %rd2, -9223372036854775808;
	setp.eq.f32 	%p37, %f3, 0f3F800000;
	cvt.rn.f32.f64 	%f10, %fd64;
	selp.f32 	%f11, 0f3F800000, %f10, %p37;
	st.global.f32 	[%rd14], %f11;
	ld.global.f32 	%f4, [%rd14+4];
	cvt.f64.f32 	%fd20, %f4;
	{
	.reg .b32 %temp; 
	mov.b64 	{%temp, %r55}, %fd20;
	}
	abs.f64 	%fd21, %fd20;
	{ // callseq 3, 0
	.param .b64 param0;
	st.param.f64 	[param0], %fd21;
	.param .b64 param1;
	st.param.f64 	[param1], %fd1;
	.param .b64 retval0;
	call.uni (retval0), 
	__internal_accurate_pow, 
	(
	param0, 
	param1
	);
	ld.param.f64 	%fd50, [retval0];
	} // callseq 3
	setp.lt.s32 	%p38, %r55, 0;
	and.pred  	%p4, %p38, %p36;
	neg.f64 	%fd52, %fd50;
	selp.f64 	%fd53, %fd52, %fd50, %p4;
	setp.eq.f32 	%p39, %f4, 0f00000000;
	selp.b32 	%r56, %r55, 0, %p36;
	or.b32  	%r57, %r56, 2146435072;
	selp.b32 	%r58, %r57, %r56, %p35;
	mov.b32 	%r59, 0;
	mov.b64 	%fd54, {%r59, %r58};
	selp.f64 	%fd65, %fd54, %fd53, %p39;
	add.f64 	%fd55, %fd1, %fd20;
	{
	.reg .b32 %temp; 
	mov.b64 	{%temp, %r60}, %fd55;
	}
	and.b32  	%r61, %r60, 2146435072;
	setp.ne.s32 	%p40, %r61, 2146435072;
	@%p40 bra 	$L__BB0_23;
	setp.nan.f32 	%p41, %f4, %f4;
	@%p41 bra 	$L__BB0_22;
	setp.neu.f64 	%p42, %fd21, 0d7FF0000000000000;
	@%p42 bra 	$L__BB0_23;
	setp.ne.s32 	%p43, %r4, 1071644672;
	selp.b32 	%r63, %r5, %r3, %p43;
	selp.b32 	%r64, %r63, %r3, %p4;
	mov.b32 	%r65, 0;
	mov.b64 	%fd65, {%r65, %r64};
	bra.uni 	$L__BB0_23;
$L__BB0_22:
	add.rn.f64 	%fd65, %fd20, %fd1;
$L__BB0_23:
	setp.eq.f32 	%p44, %f4, 0f3F800000;
	cvt.rn.f32.f64 	%f12, %fd65;
	selp.f32 	%f13, 0f3F800000, %f12, %p44;
	st.global.f32 	[%rd14+4], %f13;
	add.s32 	%r78, %r78, 4;
	add.s64 	%rd14, %rd14, 16;
	setp.ne.s32 	%p45, %r78, 0;
	@%p45 bra 	$L__BB0_3;
$L__BB0_24:
	setp.eq.s32 	%p46, %r6, 0;
	@%p46 bra 	$L__BB0_32;
	add.s32 	%r66, %r79, %r1;
	mul.wide.u32 	%rd13, %r66, 4;
	add.s64 	%rd15, %rd1, %rd13;
	neg.s32 	%r80, %r6;
$L__BB0_26:
	.pragma "nounroll";
	setp.lt.s32 	%p47, %r2, 0;
	setp.eq.s64 	%p48, %rd2, -9223372036854775808;
	ld.global.f32 	%f5, [%rd15];
	cvt.f64.f32 	%fd26, %f5;
	{
	.reg .b32 %temp; 
	mov.b64 	{%temp, %r67}, %fd26;
	}
	abs.f64 	%fd27, %fd26;
	{ // callseq 4, 0
	.param .b64 param0;
	st.param.f64 	[param0], %fd27;
	.param .b64 param1;
	st.param.f64 	[param1], %fd1;
	.param .b64 retval0;
	call.uni (retval0), 
	__internal_accurate_pow, 
	(
	param0, 
	param1
	);
	ld.param.f64 	%fd56, [retval0];
	} // callseq 4
	setp.lt.s32 	%p49, %r67, 0;
	and.pred  	%p5, %p49, %p48;
	neg.f64 	%fd58, %fd56;
	selp.f64 	%fd59, %fd58, %fd56, %p5;
	setp.eq.f32 	%p50, %f5, 0f00000000;
	selp.b32 	%r68, %r67, 0, %p48;
	or.b32  	%r69, %r68, 2146435072;
	selp.b32 	%r70, %r69, %r68, %p47;
	mov.b32 	%r71, 0;
	mov.b64 	%fd60, {%r71, %r70};
	selp.f64 	%fd66, %fd60, %fd59, %p50;
	add.f64 	%fd61, %fd1, %fd26;
	{
	.reg .b32 %temp; 
	mov.b64 	{%temp, %r72}, %fd61;
	}
	and.b32  	%r73, %r72, 2146435072;
	setp.ne.s32 	%p51, %r73, 2146435072;
	@%p51 bra 	$L__BB0_31;
	setp.nan.f32 	%p52, %f5, %f5;
	@%p52 bra 	$L__BB0_30;
	setp.neu.f64 	%p53, %fd27, 0d7FF0000000000000;
	@%p53 bra 	$L__BB0_31;
	setp.ne.s32 	%p54, %r4, 1071644672;
	selp.b32 	%r75, %r5, %r3, %p54;
	selp.b32 	%r76, %r75, %r3, %p5;
	mov.b32 	%r77, 0;
	mov.b64 	%fd66, {%r77, %r76};
	bra.uni 	$L__BB0_31;
$L__BB0_30:
	add.rn.f64 	%fd66, %fd26, %fd1;
$L__BB0_31:
	setp.eq.f32 	%p55, %f5, 0f3F800000;
	cvt.rn.f32.f64 	%f14, %fd66;
	selp.f32 	%f15, 0f3F800000, %f14, %p55;
	st.global.f32 	[%rd15], %f15;
	add.s64 	%rd15, %rd15, 4;
	add.s32 	%r80, %r80, 1;
	setp.ne.s32 	%p56, %r80, 0;
	@%p56 bra 	$L__BB0_26;
$L__BB0_32:
	ret;

}
.func  (.param .b64 func_retval0) __internal_accurate_pow(
	.param .b64 __internal_accurate_pow_param_0,
	.param .b64 __internal_accurate_pow_param_1
)
{
	.reg .pred 	%p<8>;
	.reg .b32 	%r<49>;
	.reg .b32 	%f<3>;
	.reg .b64 	%fd<109>;

	ld.param.f64 	%fd10, [__internal_accurate_pow_param_0];
	ld.param.f64 	%fd11, [__internal_accurate_pow_param_1];
	{
	.reg .b32 %temp; 
	mov.b64 	{%temp, %r46}, %fd10;
	}
	{
	.reg .b32 %temp; 
	mov.b64 	{%r45, %temp}, %fd10;
	}
	shr.u32 	%r47, %r46, 20;
	setp.gt.u32 	%p1, %r46, 1048575;
	@%p1 bra 	$L__BB1_2;
	mul.f64 	%fd12, %fd10, 0d4350000000000000;
	{
	.reg .b32 %temp; 
	mov.b64 	{%temp, %r46}, %fd12;
	}
	{
	.reg .b32 %temp; 
	mov.b64 	{%r45, %temp}, %fd12;
	}
	shr.u32 	%r16, %r46, 20;
	add.s32 	%r47, %r16, -54;
$L__BB1_2:
	add.s32 	%r48, %r47, -1023;
	and.b32  	%r17, %r46, -2146435073;
	or.b32  	%r18, %r17, 1072693248;
	mov.b64 	%fd107, {%r45, %r18};
	setp.lt.u32 	%p2, %r18, 1073127583;
	@%p2 bra 	$L__BB1_4;
	{
	.reg .b32 %temp; 
	mov.b64 	{%r19, %temp}, %fd107;
	}
	{
	.reg .b32 %temp; 
	mov.b64 	{%temp, %r20}, %fd107;
	}
	add.s32 	%r21, %r20, -1048576;
	mov.b64 	%fd107, {%r19, %r21};
	add.s32 	%r48, %r47, -1022;
$L__BB1_4:
	add.f64 	%fd13, %fd107, 0dBFF0000000000000;
	add.f64 	%fd14, %fd107, 0d3FF0000000000000;
	rcp.approx.ftz.f64 	%fd15, %fd14;
	neg.f64 	%fd16, %fd14;
	fma.rn.f64 	%fd17, %fd16, %fd15, 0d3FF0000000000000;
	fma.rn.f64 	%fd18, %fd17, %fd17, %fd17;
	fma.rn.f64 	%fd19, %fd18, %fd15, %fd15;
	mul.f64 	%fd20, %fd13, %fd19;
	fma.rn.f64 	%fd21, %fd13, %fd19, %fd20;
	mul.f64 	%fd22, %fd21, %fd21;
	fma.rn.f64 	%fd23, %fd22, 0d3EB0F5FF7D2CAFE2, 0d3ED0F5D241AD3B5A;
	fma.rn.f64 	%fd24, %fd23, %fd22, 0d3EF3B20A75488A3F;
	fma.rn.f64 	%fd25, %fd24, %fd22, 0d3F1745CDE4FAECD5;
	fma.rn.f64 	%fd26, %fd25, %fd22, 0d3F3C71C7258A578B;
	fma.rn.f64 	%fd27, %fd26, %fd22, 0d3F6249249242B910;
	fma.rn.f64 	%fd28, %fd27, %fd22, 0d3F89999999999DFB;
	sub.f64 	%fd29, %fd13, %fd21;
	add.f64 	%fd30, %fd29, %fd29;
	neg.f64 	%fd31, %fd21;
	fma.rn.f64 	%fd32, %fd31, %fd13, %fd30;
	mul.f64 	%fd33, %fd19, %fd32;
	fma.rn.f64 	%fd34, %fd22, %fd28, 0d3FB5555555555555;
	mov.f64 	%fd35, 0d3FB5555555555555;
	sub.f64 	%fd36, %fd35, %fd34;
	fma.rn.f64 	%fd37, %fd22, %fd28, %fd36;
	add.f64 	%fd38, %fd37, 0dBC46A4CB00B9E7B0;
	add.f64 	%fd39, %fd34, %fd38;
	sub.f64 	%fd40, %fd34, %fd39;
	add.f64 	%fd41, %fd38, %fd40;
	mul.rn.f64 	%fd42, %fd21, %fd21;
	neg.f64 	%fd43, %fd42;
	fma.rn.f64 	%fd44, %fd21, %fd21, %fd43;
	{
	.reg .b32 %temp; 
	mov.b64 	{%r22, %temp}, %fd33;
	}
	{
	.reg .b32 %temp; 
	mov.b64 	{%temp, %r23}, %fd33;
	}
	add.s32 	%r24, %r23, 1048576;
	mov.b64 	%fd45, {%r22, %r24};
	fma.rn.f64 	%fd46, %fd21, %fd45, %fd44;
	mul.rn.f64 	%fd47, %fd42, %fd21;
	neg.f64 	%fd48, %fd47;
	fma.rn.f64 	%fd49, %fd42, %fd21, %fd48;
	fma.rn.f64 	%fd50, %fd42, %fd33, %fd49;
	fma.rn.f64 	%fd51, %fd46, %fd21, %fd50;
	mul.rn.f64 	%fd52, %fd39, %fd47;
	neg.f64 	%fd53, %fd52;
	fma.rn.f64 	%fd54, %fd39, %fd47, %fd53;
	fma.rn.f64 	%fd55, %fd39, %fd51, %fd54;
	fma.rn.f64 	%fd56, %fd41, %fd47, %fd55;
	add.f64 	%fd57, %fd52, %fd56;
	sub.f64 	%fd58, %fd52, %fd57;
	add.f64 	%fd59, %fd56, %fd58;
	add.f64 	%fd60, %fd21, %fd57;
	sub.f64 	%fd61, %fd21, %fd60;
	add.f64 	%fd62, %fd57, %fd61;
	add.f64 	%fd63, %fd59, %fd62;
	add.f64 	%fd64, %fd33, %fd63;
	add.f64 	%fd65, %fd60, %fd64;
	sub.f64 	%fd66, %fd60, %fd65;
	add.f64 	%fd67, %fd64, %fd66;
	xor.b32  	%r25, %r48, -2147483648;
	mov.b32 	%r26, 1127219200;
	mov.b64 	%fd68, {%r25, %r26};
	mov.b32 	%r27, -2147483648;
	mov.b64 	%fd69, {%r27, %r26};
	sub.f64 	%fd70, %fd68, %fd69;
	fma.rn.f64 	%fd71, %fd70, 0d3FE62E42FEFA39EF, %fd65;
	fma.rn.f64 	%fd72, %fd70, 0dBFE62E42FEFA39EF, %fd71;
	sub.f64 	%fd73, %fd72, %fd65;
	sub.f64 	%fd74, %fd67, %fd73;
	fma.rn.f64 	%fd75, %fd70, 0d3C7ABC9E3B39803F, %fd74;
	add.f64 	%fd76, %fd71, %fd75;
	sub.f64 	%fd77, %fd71, %fd76;
	add.f64 	%fd78, %fd75, %fd77;
	{
	.reg .b32 %temp; 
	mov.b64 	{%temp, %r28}, %fd11;
	}
	{
	.reg .b32 %temp; 
	mov.b64 	{%r29, %temp}, %fd11;
	}
	shl.b32 	%r30, %r28, 1;
	setp.gt.u32 	%p3, %r30, -33554433;
	and.b32  	%r31, %r28, -15728641;
	selp.b32 	%r32, %r31, %r28, %p3;
	mov.b64 	%fd79, {%r29, %r32};
	mul.rn.f64 	%fd80, %fd76, %fd79;
	neg.f64 	%fd81, %fd80;
	fma.rn.f64 	%fd82, %fd76, %fd79, %fd81;
	fma.rn.f64 	%fd83, %fd78, %fd79, %fd82;
	add.f64 	%fd4, %fd80, %fd83;
	sub.f64 	%fd84, %fd80, %fd4;
	add.f64 	%fd5, %fd83, %fd84;
	fma.rn.f64 	%fd85, %fd4, 0d3FF71547652B82FE, 0d4338000000000000;
	{
	.reg .b32 %temp; 
	mov.b64 	{%r13, %temp}, %fd85;
	}
	mov.f64 	%fd86, 0dC338000000000000;
	add.rn.f64 	%fd87, %fd85, %fd86;
	fma.rn.f64 	%fd88, %fd87, 0dBFE62E42FEFA39EF, %fd4;
	fma.rn.f64 	%fd89, %fd87, 0dBC7ABC9E3B39803F, %fd88;
	fma.rn.f64 	%fd90, %fd89, 0d3E5ADE1569CE2BDF, 0d3E928AF3FCA213EA;
	fma.rn.f64 	%fd91, %fd90, %fd89, 0d3EC71DEE62401315;
	fma.rn.f64 	%fd92, %fd91, %fd89, 0d3EFA01997C89EB71;
	fma.rn.f64 	%fd93, %fd92, %fd89, 0d3F2A01A014761F65;
	fma.rn.f64 	%fd94, %fd93, %fd89, 0d3F56C16C1852B7AF;
	fma.rn.f64 	%fd95, %fd94, %fd89, 0d3F81111111122322;
	fma.rn.f64 	%fd96, %fd95, %fd89, 0d3FA55555555502A1;
	fma.rn.f64 	%fd97, %fd96, %fd89, 0d3FC5555555555511;
	fma.rn.f64 	%fd98, %fd97, %fd89, 0d3FE000000000000B;
	fma.rn.f64 	%fd99, %fd98, %fd89, 0d3FF0000000000000;
	fma.rn.f64 	%fd100, %fd99, %fd89, 0d3FF0000000000000;
	{
	.reg .b32 %temp; 
	mov.b64 	{%r14, %temp}, %fd100;
	}
	{
	.reg .b32 %temp; 
	mov.b64 	{%temp, %r15}, %fd100;
	}
	shl.b32 	%r33, %r13, 20;
	add.s32 	%r34, %r33, %r15;
	mov.b64 	%fd108, {%r14, %r34};
	{
	.reg .b32 %temp; 
	mov.b64 	{%temp, %r35}, %fd4;
	}
	mov.b32 	%f2, %r35;
	abs.f32 	%f1, %f2;
	setp.lt.f32 	%p4, %f1, 0f4086232B;
	@%p4 bra 	$L__BB1_7;
	setp.lt.f64 	%p5, %fd4, 0d0000000000000000;
	add.f64 	%fd101, %fd4, 0d7FF0000000000000;
	selp.f64 	%fd108, 0d0000000000000000, %fd101, %p5;
	setp.geu.f32 	%p6, %f1, 0f40874800;
	@%p6 bra 	$L__BB1_7;
	shr.u32 	%r36, %r13, 31;
	add.s32 	%r37, %r13, %r36;
	shr.s32 	%r38, %r37, 1;
	shl.b32 	%r39, %r38, 20;
	add.s32 	%r40, %r15, %r39;
	mov.b64 	%fd102, {%r14, %r40};
	sub.s32 	%r41, %r13, %r38;
	shl.b32 	%r42, %r41, 20;
	add.s32 	%r43, %r42, 1072693248;
	mov.b32 	%r44, 0;
	mov.b64 	%fd103, {%r44, %r43};
	mul.f64 	%fd108, %fd103, %fd102;
$L__BB1_7:
	abs.f64 	%fd104, %fd108;
	setp.eq.f64 	%p7, %fd104, 0d7FF0000000000000;
	fma.rn.f64 	%fd105, %fd108, %fd5, %fd108;
	selp.f64 	%fd106, %fd108, %fd105, %p7;
	st.param.f64 	[func_retval0], %fd106;
	ret;

}


// ===== COMPILED SASS (sm_100) =====

	.target	sm_100

	.elftype	@"ET_EXEC"


//--------------------- .note.nv.tkinfo           --------------------------
	.section	.note.nv.tkinfo,"",@"SHT_NOTE"
	.sectionflags	@"SHF_NOTE_NV_TKINFO"
	.tkinfo
        /*0018*/ 	.word	0x00000002
        /*0030*/ 	.string	""
        /*0030*/ 	.string	"ptxas"
        /*0030*/ 	.string	"Cuda compilation tools, release 13.0, V13.0.88"
        /*0030*/ 	.string	"Build cuda_13.0.r13.0/compiler.36424714_0"
        /*0030*/ 	.string	"-arch sm_100 -m 64 "



//--------------------- .note.nv.cuinfo           --------------------------
	.section	.note.nv.cuinfo,"",@"SHT_NOTE"
	.sectionflags	@"SHF_NOTE_NV_CUINFO"
        /*0018*/ 	.short	0x0002
        /*001a*/ 	.short	0x0064
        /*001c*/ 	.short	0x0082
	.zero		2


//--------------------- .nv.info                  --------------------------
	.section	.nv.info,"",@"SHT_CUDA_INFO"
	.align	4


	//----- nvinfo : EIATTR_REGCOUNT
	.align		4
        /*0000*/ 	.byte	0x04, 0x2f
        /*0002*/ 	.short	(.L_1 - .L_0)
	.align		4
.L_0:
        /*0004*/ 	.word	index@(_Z7replacePfi)
        /*0008*/ 	.word	0x00000028


	//----- nvinfo : EIATTR_FRAME_SIZE
	.align		4
.L_1:
        /*000c*/ 	.byte	0x04, 0x11
        /*000e*/ 	.short	(.L_3 - .L_2)
	.align		4
.L_2:
        /*0010*/ 	.word	index@($_Z7replacePfi$__internal_accurate_pow)
        /*0014*/ 	.word	0x00000000


	//----- nvinfo : EIATTR_FRAME_SIZE
	.align		4
.L_3:
        /*0018*/ 	.byte	0x04, 0x11
        /*001a*/ 	.short	(.L_5 - .L_4)
	.align		4
.L_4:
        /*001c*/ 	.word	index@(_Z7replacePfi)
        /*0020*/ 	.word	0x00000000


	//----- nvinfo : EIATTR_MIN_STACK_SIZE
	.align		4
.L_5:
        /*0024*/ 	.byte	0x04, 0x12
        /*0026*/ 	.short	(.L_7 - .L_6)
	.align		4
.L_6:
        /*0028*/ 	.word	index@(_Z7replacePfi)
        /*002c*/ 	.word	0x00000000
.L_7:


//--------------------- .nv.compat                --------------------------
	.section	.nv.compat,"",@"SHT_CUDA_COMPAT_INFO"
	.align	4
        /*0000*/ 	.byte	0x02, 0x09, 0x00, 0x00, 0x02, 0x02, 0x01, 0x00, 0x02, 0x05, 0x05, 0x00, 0x03, 0x07, 0x01, 0x01
        /*0010*/ 	.byte	0x02, 0x03, 0x00, 0x00, 0x02, 0x06, 0x01, 0x00, 0x04, 0x0b, 0x08, 0x00, 0x01, 0x00, 0x00, 0x00
        /*0020*/ 	.byte	0x00, 0x00, 0x00, 0x00


//--------------------- .nv.info._Z7replacePfi    --------------------------
	.section	.nv.info._Z7replacePfi,"",@"SHT_CUDA_INFO"
	.sectionflags	@""
	.align	4


	//----- nvinfo : EIATTR_CUDA_API_VERSION
	.align		4
        /*0000*/ 	.byte	0x04, 0x37
        /*0002*/ 	.short	(.L_9 - .L_8)
.L_8:
        /*0004*/ 	.word	0x00000082


	//----- nvinfo : EIATTR_KPARAM_INFO
	.align		4
.L_9:
        /*0008*/ 	.byte	0x04, 0x17
        /*000a*/ 	.short	(.L_11 - .L_10)
.L_10:
        /*000c*/ 	.word	0x00000000
        /*0010*/ 	.short	0x0001
        /*0012*/ 	.short	0x0008
        /*0014*/ 	.byte	0x00, 0xf0, 0x11, 0x00


	//----- nvinfo : EIATTR_KPARAM_INFO
	.align		4
.L_11:
        /*0018*/ 	.byte	0x04, 0x17
        /*001a*/ 	.short	(.L_13 - .L_12)
.L_12:
        /*001c*/ 	.word	0x00000000
        /*0020*/ 	.short	0x0000
        /*0022*/ 	.short	0x0000
        /*0024*/ 	.byte	0x00, 0xf5, 0x21, 0x00


	//----- nvinfo : EIATTR_SPARSE_MMA_MASK
	.align		4
.L_13:
        /*0028*/ 	.byte	0x03, 0x50
        /*002a*/ 	.short	0x0000


	//----- nvinfo : EIATTR_MAXREG_COUNT
	.align		4
        /*002c*/ 	.byte	0x03, 0x1b
        /*002e*/ 	.short	0x00ff


	//----- nvinfo : EIATTR_MERCURY_ISA_VERSION
	.align		4
        /*0030*/ 	.byte	0x03, 0x5f
        /*0032*/ 	.short	0x0101


	//----- nvinfo : EIATTR_VRC_CTA_INIT_COUNT
	.align		4
        /*0034*/ 	.byte	0x02, 0x4a
	.zero		1
	.zero		1


	//----- nvinfo : EIATTR_EXIT_INSTR_OFFSETS
	.align		4
        /*0038*/ 	.byte	0x04, 0x1c
        /*003a*/ 	.short	(.L_15 - .L_14)


	//   ....[0]....
.L_14:
        /*003c*/ 	.word	0x00000030


	//   ....[1]....
        /*0040*/ 	.word	0x00000ca0


	//   ....[2]....
        /*0044*/ 	.word	0x00001010


	//----- nvinfo : EIATTR_CRS_STACK_SIZE
	.align		4
.L_15:
        /*0048*/ 	.byte	0x04, 0x1e
        /*004a*/ 	.short	(.L_17 - .L_16)
.L_16:
        /*004c*/ 	.word	0x00000000


	//----- nvinfo : EIATTR_CBANK_PARAM_SIZE
	.align		4
.L_17:
        /*0050*/ 	.byte	0x03, 0x19
        /*0052*/ 	.short	0x000c


	//----- nvinfo : EIATTR_PARAM_CBANK
	.align		4
        /*0054*/ 	.byte	0x04, 0x0a
        /*0056*/ 	.short	(.L_19 - .L_18)
	.align		4
.L_18:
        /*0058*/ 	.word	index@(.nv.constant0._Z7replacePfi)
        /*005c*/ 	.short	0x0380
        /*005e*/ 	.short	0x000c


	//----- nvinfo : EIATTR_SW_WAR
	.align		4
.L_19:
        /*0060*/ 	.byte	0x04, 0x36
        /*0062*/ 	.short	(.L_21 - .L_20)
.L_20:
        /*0064*/ 	.word	0x00000008
.L_21:


//--------------------- .nv.callgraph             --------------------------
	.section	.nv.callgraph,"",@"SHT_CUDA_CALLGRAPH"
	.align	4
	.sectionentsize	8
	.align		4
        /*0000*/ 	.word	0x00000000
	.align		4
        /*0004*/ 	.word	0xffffffff
	.align		4
        /*0008*/ 	.word	0x00000000
	.align		4
        /*000c*/ 	.word	0xfffffffe
	.align		4
        /*0010*/ 	.word	0x00000000
	.align		4
        /*0014*/ 	.word	0xfffffffd
	.align		4
        /*0018*/ 	.word	0x00000000
	.align		4
        /*001c*/ 	.word	0xfffffffc


//--------------------- .text._Z7replacePfi       --------------------------
	.section	.text._Z7replacePfi,"ax",@progbits
	.align	128
        .global         _Z7replacePfi
        .type           _Z7replacePfi,@function
        .size           _Z7replacePfi,(.L_x_24 - _Z7replacePfi)
        .other          _Z7replacePfi,@"STO_CUDA_ENTRY STV_DEFAULT"
_Z7replacePfi:
.text._Z7replacePfi:
[----:B------:R-:W-:Y:S08]  /*0000*/  LDC R1, c[0x0][0x37c] ;  /* 0x0000df00ff017b82 */ /* 0x000ff00000000800 */
[----:B------:R-:W0:Y:S02]  /*0010*/  LDC R4, c[0x0][0x388] ;  /* 0x0000e200ff047b82 */ /* 0x000e240000000800 */
[----:B0-----:R-:W-:-:S13]  /*0020*/  ISETP.GE.AND P0, PT, R4, 0x1, PT ;  /* 0x000000010400780c */ /* 0x001fda0003f06270 */
[----:B------:R-:W-:Y:S05]  /*0030*/  @!P0 EXIT ;  /* 0x000000000000894d */ /* 0x000fea0003800000 */
[----:B------:R-:W0:Y:S01]  /*0040*/  S2R R31, SR_TID.X ;  /* 0x00000000001f7919 */ /* 0x000e220000002100 */
[C---:B------:R-:W-:Y:S01]  /*0050*/  ISETP.GE.U32.AND P1, PT, R4.reuse, 0x4, PT ;  /* 0x000000040400780c */ /* 0x040fe20003f26070 */
[----:B------:R-:W1:Y:S01]  /*0060*/  LDCU.64 UR4, c[0x0][0x358] ;  /* 0x00006b00ff0477ac */ /* 0x000e620008000a00 */
[----:B------:R-:W-:Y:S01]  /*0070*/  LOP3.LUT R33, R4, 0x3, RZ, 0xc0, !PT ;  /* 0x0000000304217812 */ /* 0x000fe200078ec0ff */
[----:B------:R-:W-:Y:S02]  /*0080*/  IMAD.MOV.U32 R34, RZ, RZ, RZ ;  /* 0x000000ffff227224 */ /* 0x000fe400078e00ff */
[C---:B0-----:R-:W-:Y:S02]  /*0090*/  VIADD R8, R31.reuse, 0x1 ;  /* 0x000000011f087836 */ /* 0x041fe40000000000 */
[----:B------:R-:W-:-:S04]  /*00a0*/  IMAD R31, R31, R4, RZ ;  /* 0x000000041f1f7224 */ /* 0x000fc800078e02ff */
[----:B------:R-:W0:Y:S02]  /*00b0*/  I2F.F64.U32 R8, R8 ;  /* 0x0000000800087312 */ /* 0x000e240000201800 */
[----:B0-----:R-:W-:Y:S02]  /*00c0*/  SHF.R.U32.HI R0, RZ, 0x14, R9 ;  /* 0x00000014ff007819 */ /* 0x001fe40000011609 */
[C---:B------:R-:W-:Y:S02]  /*00d0*/  ISETP.GE.AND P0, PT, R9.reuse, RZ, PT ;  /* 0x000000ff0900720c */ /* 0x040fe40003f06270 */
[----:B------:R-:W-:Y:S02]  /*00e0*/  LOP3.LUT R0, R0, 0x7ff, RZ, 0xc0, !PT ;  /* 0x000007ff00007812 */ /* 0x000fe400078ec0ff */
[----:B------:R-:W-:Y:S02]  /*00f0*/  SEL R32, RZ, 0x7ff00000, !P0 ;  /* 0x7ff00000ff207807 */ /* 0x000fe40004000000 */
[----:B------:R-:W-:Y:S01]  /*0100*/  LOP3.LUT R30, R9, 0x7fffffff, RZ, 0xc0, !PT ;  /* 0x7fffffff091e7812 */ /* 0x000fe200078ec0ff */
[----:B------:R-:W-:-:S02]  /*0110*/  VIADD R5, R0, 0xfffffc0c ;  /* 0xfffffc0c00057836 */ /* 0x000fc40000000000 */
[----:B------:R-:W-:-:S03]  /*0120*/  VIADD R7, R32, 0x80000000 ;  /* 0x8000000020077836 */ /* 0x000fc60000000000 */
[CC--:B------:R-:W-:Y:S02]  /*0130*/  SHF.L.U64.HI R6, R8.reuse, R5.reuse, R9 ;  /* 0x0000000508067219 */ /* 0x0c0fe40000010209 */
[----:B------:R-:W-:Y:S01]  /*0140*/  SHF.L.U32 R5, R8, R5, RZ ;  /* 0x0000000508057219 */ /* 0x000fe200000006ff */
[----:B-1----:R-:W-:Y:S06]  /*0150*/  @!P1 BRA `(.L_x_0) ;  /* 0x0000000800cc9947 */ /* 0x002fec0003800000 */
[----:B------:R-:W0:Y:S01]  /*0160*/  LDC.64 R2, c[0x0][0x380] ;  /* 0x0000e000ff027b82 */ /* 0x000e220000000a00 */
[----:B------:R-:W-:-:S05]  /*0170*/  LOP3.LUT R34, R4, 0x7ffffffc, RZ, 0xc0, !PT ;  /* 0x7ffffffc04227812 */ /* 0x000fca00078ec0ff */
[----:B------:R-:W-:Y:S02]  /*0180*/  IMAD.MOV R4, RZ, RZ, -R34 ;  /* 0x000000ffff047224 */ /* 0x000fe400078e0a22 */
[----:B0-----:R-:W-:-:S03]  /*0190*/  IMAD.WIDE.U32 R2, R31, 0x4, R2 ;  /* 0x000000041f027825 */ /* 0x001fc600078e0002 */
[----:B------:R-:W-:-:S05]  /*01a0*/  IADD3 R0, P0, PT, R2, 0x8, RZ ;  /* 0x0000000802007810 */ /* 0x000fca0007f1e0ff */
[----:B------:R-:W-:-:S08]  /*01b0*/  IMAD.X R15, RZ, RZ, R3, P0 ;  /* 0x000000ffff0f7224 */ /* 0x000fd000000e0603 */
.L_x_16:
[----:B0-----:R-:W-:Y:S02]  /*01c0*/  IMAD.MOV.U32 R10, RZ, RZ, R0 ;  /* 0x000000ffff0a7224 */ /* 0x001fe400078e0000 */
[----:B------:R-:W-:-:S05]  /*01d0*/  IMAD.MOV.U32 R11, RZ, RZ, R15 ;  /* 0x000000ffff0b7224 */ /* 0x000fca00078e000f */
[----:B------:R-:W2:Y:S01]  /*01e0*/  LDG.E R0, desc[UR4][R10.64+-0x8] ;  /* 0xfffff8040a007981 */ /* 0x000ea2000c1e1900 */
[----:B------:R-:W-:Y:S01]  /*01f0*/  ISETP.NE.U32.AND P1, PT, R5, RZ, PT ;  /* 0x000000ff0500720c */ /* 0x000fe20003f25070 */
[----:B------:R-:W-:Y:S01]  /*0200*/  BSSY.RECONVERGENT B0, `(.L_x_1) ;  /* 0x000000a000007945 */ /* 0x000fe20003800200 */
[----:B------:R-:W-:Y:S01]  /*0210*/  ISETP.GE.AND P0, PT, R9, RZ, PT ;  /* 0x000000ff0900720c */ /* 0x000fe20003f06270 */
[----:B------:R-:W-:Y:S01]  /*0220*/  IMAD.MOV.U32 R2, RZ, RZ, R8 ;  /* 0x000000ffff027224 */ /* 0x000fe200078e0008 */
[----:B------:R-:W-:Y:S01]  /*0230*/  ISETP.NE.AND.EX P1, PT, R6, -0x80000000, PT, P1 ;  /* 0x800000000600780c */ /* 0x000fe20003f25310 */
[----:B------:R-:W-:Y:S01]  /*0240*/  IMAD.MOV.U32 R3, RZ, RZ, R9 ;  /* 0x000000ffff037224 */ /* 0x000fe200078e0009 */
[----:B------:R-:W-:Y:S01]  /*0250*/  MOV R36, 0x2a0 ;  /* 0x000002a000247802 */ /* 0x000fe20000000f00 */
[----:B--2---:R-:W0:Y:S02]  /*0260*/  F2F.F64.F32 R12, R0 ;  /* 0x00000000000c7310 */ /* 0x004e240000201800 */
[----:B0-----:R-:W-:-:S10]  /*0270*/  DADD R14, -RZ, |R12| ;  /* 0x00000000ff0e7229 */ /* 0x001fd4000000050c */
[----:B------:R-:W-:-:S07]  /*0280*/  IMAD.MOV.U32 R35, RZ, RZ, R15 ;  /* 0x000000ffff237224 */ /* 0x000fce00078e000f */
[----:B------:R-:W-:Y:S05]  /*0290*/  CALL.REL.NOINC `($_Z7replacePfi$__internal_accurate_pow) ;  /* 0x0000000c00607944 */ /* 0x000fea0003c00000 */
[----:B------:R-:W-:Y:S05]  /*02a0*/  BSYNC.RECONVERGENT B0 ;  /* 0x0000000000007941 */ /* 0x000fea0003800200 */
.L_x_1:
[----:B------:R0:W5:Y:S01]  /*02b0*/  LDG.E R37, desc[UR4][R10.64+-0x4] ;  /* 0xfffffc040a257981 */ /* 0x000162000c1e1900 */
[----:B------:R-:W-:Y:S01]  /*02c0*/  DADD R14, R8, R12 ;  /* 0x00000000080e7229 */ /* 0x000fe2000000000c */
[----:B------:R-:W-:Y:S01]  /*02d0*/  SEL R19, R13, RZ, !P1 ;  /* 0x000000ff0d137207 */ /* 0x000fe20004800000 */
[----:B------:R-:W-:Y:S01]  /*02e0*/  DADD R16, -RZ, -R2 ;  /* 0x00000000ff107229 */ /* 0x000fe20000000902 */
[----:B------:R-:W-:Y:S01]  /*02f0*/  FSETP.NEU.AND P2, PT, R0, RZ, PT ;  /* 0x000000ff0000720b */ /* 0x000fe20003f4d000 */
[----:B------:R-:W-:Y:S01]  /*0300*/  BSSY.RECONVERGENT B0, `(.L_x_2) ;  /* 0x0000012000007945 */ /* 0x000fe20003800200 */
[----:B------:R-:W-:Y:S02]  /*0310*/  @!P0 LOP3.LUT R19, R19, 0x7ff00000, RZ, 0xfc, !PT ;  /* 0x7ff0000013138812 */ /* 0x000fe400078efcff */
[----:B------:R-:W-:-:S03]  /*0320*/  ISETP.LT.AND P1, PT, R13, RZ, !P1 ;  /* 0x000000ff0d00720c */ /* 0x000fc60004f21270 */
[----:B------:R-:W-:Y:S02]  /*0330*/  LOP3.LUT R14, R15, 0x7ff00000, RZ, 0xc0, !PT ;  /* 0x7ff000000f0e7812 */ /* 0x000fe400078ec0ff */
[----:B------:R-:W-:Y:S02]  /*0340*/  FSEL R2, R16, R2, P1 ;  /* 0x0000000210027208 */ /* 0x000fe40000800000 */
[----:B------:R-:W-:Y:S02]  /*0350*/  ISETP.NE.AND P0, PT, R14, 0x7ff00000, PT ;  /* 0x7ff000000e00780c */ /* 0x000fe40003f05270 */
[----:B------:R-:W-:Y:S02]  /*0360*/  @P2 FSEL R19, R17, R3, P1 ;  /* 0x0000000311132208 */ /* 0x000fe40000800000 */
[----:B------:R-:W-:-:S03]  /*0370*/  FSEL R2, R2, RZ, P2 ;  /* 0x000000ff02027208 */ /* 0x000fc60001000000 */
[----:B------:R-:W-:-:S06]  /*0380*/  IMAD.MOV.U32 R3, RZ, RZ, R19 ;  /* 0x000000ffff037224 */ /* 0x000fcc00078e0013 */
[----:B0-----:R-:W-:Y:S05]  /*0390*/  @P0 BRA `(.L_x_3) ;  /* 0x0000000000200947 */ /* 0x001fea0003800000 */
[----:B------:R-:W-:-:S13]  /*03a0*/  FSETP.NAN.AND P0, PT, R0, R0, PT ;  /* 0x000000000000720b */ /* 0x000fda0003f08000 */
[----:B------:R-:W-:Y:S01]  /*03b0*/  @P0 DADD R2, R8, R12 ;  /* 0x0000000008020229 */ /* 0x000fe2000000000c */
[----:B------:R-:W-:Y:S10]  /*03c0*/  @P0 BRA `(.L_x_3) ;  /* 0x0000000000140947 */ /* 0x000ff40003800000 */
[----:B------:R-:W-:-:S14]  /*03d0*/  DSETP.NEU.AND P2, PT, |R12|, +INF , PT ;  /* 0x7ff000000c00742a */ /* 0x000fdc0003f4d200 */
[----:B------:R-:W-:Y:S01]  /*03e0*/  @!P2 ISETP.NE.AND P0, PT, R30, 0x3fe00000, PT ;  /* 0x3fe000001e00a80c */ /* 0x000fe20003f05270 */
[----:B------:R-:W-:-:S03]  /*03f0*/  @!P2 IMAD.MOV.U32 R2, RZ, RZ, RZ ;  /* 0x000000ffff02a224 */ /* 0x000fc600078e00ff */
[----:B------:R-:W-:-:S04]  /*0400*/  @!P2 SEL R13, R7, R32, P0 ;  /* 0x00000020070da207 */ /* 0x000fc80000000000 */
[----:B------:R-:W-:-:S07]  /*0410*/  @!P2 SEL R3, R13, R32, P1 ;  /* 0x000000200d03a207 */ /* 0x000fce0000800000 */
.L_x_3:
[----:B------:R-:W-:Y:S05]  /*0420*/  BSYNC.RECONVERGENT B0 ;  /* 0x0000000000007941 */ /* 0x000fea0003800200 */
.L_x_2:
[----:B------:R0:W1:Y:S01]  /*0430*/  F2F.F32.F64 R2, R2 ;  /* 0x0000000200027310 */ /* 0x0000620000301000 */
[----:B------:R-:W-:Y:S01]  /*0440*/  FSETP.NEU.AND P0, PT, R0, 1, PT ;  /* 0x3f8000000000780b */ /* 0x000fe20003f0d000 */
[----:B------:R-:W-:Y:S01]  /*0450*/  BSSY.RECONVERGENT B0, `(.L_x_4) ;  /* 0x000000d000007945 */ /* 0x000fe20003800200 */
[----:B------:R-:W-:Y:S02]  /*0460*/  ISETP.NE.U32.AND P1, PT, R5, RZ, PT ;  /* 0x000000ff0500720c */ /* 0x000fe40003f25070 */
[----:B------:R-:W-:Y:S02]  /*0470*/  MOV R36, 0x520 ;  /* 0x0000052000247802 */ /* 0x000fe40000000f00 */
[----:B------:R-:W-:Y:S01]  /*0480*/  ISETP.NE.AND.EX P1, PT, R6, -0x80000000, PT, P1 ;  /* 0x800000000600780c */ /* 0x000fe20003f25310 */
[----:B-----5:R-:W2:Y:S01]  /*0490*/  F2F.F64.F32 R12, R37 ;  /* 0x00000025000c7310 */ /* 0x020ea20000201800 */
[----:B0-----:R-:W-:Y:S01]  /*04a0*/  IMAD.MOV.U32 R3, RZ, RZ, R9 ;  /* 0x000000ffff037224 */ /* 0x001fe200078e0009 */
[----:B-1----:R-:W-:Y:S01]  /*04b0*/  FSEL R17, R2, 1, P0 ;  /* 0x3f80000002117808 */ /* 0x002fe20000000000 */
[----:B------:R-:W-:Y:S01]  /*04c0*/  IMAD.MOV.U32 R2, RZ, RZ, R8 ;  /* 0x000000ffff027224 */ /* 0x000fe200078e0008 */
[----:B------:R-:W-:-:S03]  /*04d0*/  ISETP.GE.AND P0, PT, R9, RZ, PT ;  /* 0x000000ff0900720c */ /* 0x000fc60003f06270 */
[----:B------:R0:W-:Y:S01]  /*04e0*/  STG.E desc[UR4][R10.64+-0x8], R17 ;  /* 0xfffff8110a007986 */ /* 0x0001e2000c101904 */
[----:B--2---:R-:W-:-:S10]  /*04f0*/  DADD R14, -RZ, |R12| ;  /* 0x00000000ff0e7229 */ /* 0x004fd4000000050c */
[----:B0-----:R-:W-:-:S07]  /*0500*/  IMAD.MOV.U32 R35, RZ, RZ, R15 ;  /* 0x000000ffff237224 */ /* 0x001fce00078e000f */
[----:B------:R-:W-:Y:S05]  /*0510*/  CALL.REL.NOINC `($_Z7replacePfi$__internal_accurate_pow) ;  /* 0x0000000800c07944 */ /* 0x000fea0003c00000 */
[----:B------:R-:W-:Y:S05]  /*0520*/  BSYNC.RECONVERGENT B0 ;  /* 0x0000000000007941 */ /* 0x000fea0003800200 */
.L_x_4:
        /* <DEDUP_REMOVED lines=13> */
[----:B------:R-:W-:Y:S05]  /*0600*/  @P0 BRA `(.L_x_6) ;  /* 0x0000000000280947 */ /* 0x000fea0003800000 */
[----:B------:R-:W-:-:S13]  /*0610*/  FSETP.NAN.AND P0, PT, R37, R37, PT ;  /* 0x000000252500720b */ /* 0x000fda0003f08000 */
[----:B------:R-:W-:Y:S05]  /*0620*/  @P0 BRA `(.L_x_7) ;  /* 0x00000000001c0947 */ /* 0x000fea0003800000 */
[----:B------:R-:W-:-:S14]  /*0630*/  DSETP.NEU.AND P0, PT, |R12|, +INF , PT ;  /* 0x7ff000000c00742a */ /* 0x000fdc0003f0d200 */
[----:B------:R-:W-:Y:S05]  /*0640*/  @P0 BRA `(.L_x_6) ;  /* 0x0000000000180947 */ /* 0x000fea0003800000 */
[----:B------:R-:W-:Y:S01]  /*0650*/  ISETP.NE.AND P0, PT, R30, 0x3fe00000, PT ;  /* 0x3fe000001e00780c */ /* 0x000fe20003f05270 */
[----:B------:R-:W-:-:S03]  /*0660*/  IMAD.MOV.U32 R2, RZ, RZ, RZ ;  /* 0x000000ffff027224 */ /* 0x000fc600078e00ff */
[----:B------:R-:W-:-:S04]  /*0670*/  SEL R3, R7, R32, P0 ;  /* 0x0000002007037207 */ /* 0x000fc80000000000 */
[----:B------:R-:W-:Y:S01]  /*0680*/  SEL R3, R3, R32, P1 ;  /* 0x0000002003037207 */ /* 0x000fe20000800000 */
[----:B------:R-:W-:Y:S06]  /*0690*/  BRA `(.L_x_6) ;  /* 0x0000000000047947 */ /* 0x000fec0003800000 */
.L_x_7:
[----:B------:R-:W-:-:S11]  /*06a0*/  DADD R2, R8, R12 ;  /* 0x0000000008027229 */ /* 0x000fd6000000000c */
.L_x_6:
[----:B------:R-:W-:Y:S05]  /*06b0*/  BSYNC.RECONVERGENT B0 ;  /* 0x0000000000007941 */ /* 0x000fea0003800200 */
.L_x_5:
[----:B------:R-:W2:Y:S01]  /*06c0*/  LDG.E R0, desc[UR4][R10.64] ;  /* 0x000000040a007981 */ /* 0x000ea2000c1e1900 */
[----:B------:R0:W1:Y:S01]  /*06d0*/  F2F.F32.F64 R2, R2 ;  /* 0x0000000200027310 */ /* 0x0000620000301000 */
[----:B------:R-:W-:Y:S01]  /*06e0*/  FSETP.NEU.AND P0, PT, R37, 1, PT ;  /* 0x3f8000002500780b */ /* 0x000fe20003f0d000 */
[----:B------:R-:W-:Y:S01]  /*06f0*/  BSSY.RECONVERGENT B0, `(.L_x_8) ;  /* 0x000000d000007945 */ /* 0x000fe20003800200 */
[----:B------:R-:W-:Y:S02]  /*0700*/  ISETP.NE.U32.AND P1, PT, R5, RZ, PT ;  /* 0x000000ff0500720c */ /* 0x000fe40003f25070 */
[----:B------:R-:W-:Y:S02]  /*0710*/  MOV R36, 0x7c0 ;  /* 0x000007c000247802 */ /* 0x000fe40000000f00 */
[----:B------:R-:W-:Y:S01]  /*0720*/  ISETP.NE.AND.EX P1, PT, R6, -0x80000000, PT, P1 ;  /* 0x800000000600780c */ /* 0x000fe20003f25310 */
[----:B0-----:R-:W-:Y:S01]  /*0730*/  IMAD.MOV.U32 R3, RZ, RZ, R9 ;  /* 0x000000ffff037224 */ /* 0x001fe200078e0009 */
[----:B-1----:R-:W-:Y:S01]  /*0740*/  FSEL R17, R2, 1, P0 ;  /* 0x3f80000002117808 */ /* 0x002fe20000000000 */
[----:B------:R-:W-:Y:S01]  /*0750*/  IMAD.MOV.U32 R2, RZ, RZ, R8 ;  /* 0x000000ffff027224 */ /* 0x000fe200078e0008 */
[----:B------:R-:W-:-:S03]  /*0760*/  ISETP.GE.AND P0, PT, R9, RZ, PT ;  /* 0x000000ff0900720c */ /* 0x000fc60003f06270 */
[----:B------:R0:W-:Y:S01]  /*0770*/  STG.E desc[UR4][R10.64+-0x4], R17 ;  /* 0xfffffc110a007986 */ /* 0x0001e2000c101904 */
[----:B--2---:R-:W1:Y:S02]  /*0780*/  F2F.F64.F32 R12, R0 ;  /* 0x00000000000c7310 */ /* 0x004e640000201800 */
[----:B-1----:R-:W-:-:S10]  /*0790*/  DADD R14, -RZ, |R12| ;  /* 0x00000000ff0e7229 */ /* 0x002fd4000000050c */
[----:B0-----:R-:W-:-:S07]  /*07a0*/  IMAD.MOV.U32 R35, RZ, RZ, R15 ;  /* 0x000000ffff237224 */ /* 0x001fce00078e000f */
[----:B------:R-:W-:Y:S05]  /*07b0*/  CALL.REL.NOINC `($_Z7replacePfi$__internal_accurate_pow) ;  /* 0x0000000800187944 */ /* 0x000fea0003c00000 */
[----:B------:R-:W-:Y:S05]  /*07c0*/  BSYNC.RECONVERGENT B0 ;  /* 0x0000000000007941 */ /* 0x000fea0003800200 */
.L_x_8:
        /* <DEDUP_REMOVED lines=23> */
.L_x_11:
[----:B------:R-:W-:-:S11]  /*0940*/  DADD R2, R8, R12 ;  /* 0x0000000008027229 */ /* 0x000fd6000000000c */
.L_x_10:
[----:B------:R-:W-:Y:S05]  /*0950*/  BSYNC.RECONVERGENT B0 ;  /* 0x0000000000007941 */ /* 0x000fea0003800200 */
.L_x_9:
        /* <DEDUP_REMOVED lines=17> */
.L_x_12:
        /* <DEDUP_REMOVED lines=23> */
.L_x_15:
[----:B------:R-:W-:-:S11]  /*0be0*/  DADD R2, R8, R12 ;  /* 0x0000000008027229 */ /* 0x000fd6000000000c */
.L_x_14:
[----:B------:R-:W-:Y:S05]  /*0bf0*/  BSYNC.RECONVERGENT B0 ;  /* 0x0000000000007941 */ /* 0x000fea0003800200 */
.L_x_13:
[----:B------:R-:W0:Y:S01]  /*0c00*/  F2F.F32.F64 R2, R2 ;  /* 0x0000000200027310 */ /* 0x000e220000301000 */
[----:B------:R-:W-:Y:S01]  /*0c10*/  FSETP.NEU.AND P0, PT, R37, 1, PT ;  /* 0x3f8000002500780b */ /* 0x000fe20003f0d000 */
[----:B------:R-:W-:Y:S01]  /*0c20*/  VIADD R4, R4, 0x4 ;  /* 0x0000000404047836 */ /* 0x000fe20000000000 */
[----:B------:R-:W-:-:S05]  /*0c30*/  IADD3 R0, P1, PT, R10, 0x10, RZ ;  /* 0x000000100a007810 */ /* 0x000fca0007f3e0ff */
[----:B------:R-:W-:Y:S01]  /*0c40*/  IMAD.X R15, RZ, RZ, R11, P1 ;  /* 0x000000ffff0f7224 */ /* 0x000fe200008e060b */
[----:B0-----:R-:W-:Y:S02]  /*0c50*/  FSEL R13, R2, 1, P0 ;  /* 0x3f800000020d7808 */ /* 0x001fe40000000000 */
[----:B------:R-:W-:-:S03]  /*0c60*/  ISETP.NE.AND P0, PT, R4, RZ, PT ;  /* 0x000000ff0400720c */ /* 0x000fc60003f05270 */
[----:B------:R0:W-:Y:S10]  /*0c70*/  STG.E desc[UR4][R10.64+0x4], R13 ;  /* 0x0000040d0a007986 */ /* 0x0001f4000c101904 */
[----:B------:R-:W-:Y:S05]  /*0c80*/  @P0 BRA `(.L_x_16) ;  /* 0xfffffff4004c0947 */ /* 0x000fea000383ffff */
.L_x_0:
[----:B------:R-:W-:-:S13]  /*0c90*/  ISETP.NE.AND P0, PT, R33, RZ, PT ;  /* 0x000000ff2100720c */ /* 0x000fda0003f05270 */
[----:B------:R-:W-:Y:S05]  /*0ca0*/  @!P0 EXIT ;  /* 0x000000000000894d */ /* 0x000fea0003800000 */
[----:B------:R-:W1:Y:S01]  /*0cb0*/  LDC.64 R2, c[0x0][0x380] ;  /* 0x0000e000ff027b82 */ /* 0x000e620000000a00 */
[----:B------:R-:W-:Y:S02]  /*0cc0*/  IMAD.IADD R31, R31, 0x1, R34 ;  /* 0x000000011f1f7824 */ /* 0x000fe400078e0222 */
[----:B------:R-:W-:Y:S02]  /*0cd0*/  IMAD.MOV R33, RZ, RZ, -R33 ;  /* 0x000000ffff217224 */ /* 0x000fe400078e0a21 */
[----:B-1----:R-:W-:-:S04]  /*0ce0*/  IMAD.WIDE.U32 R2, R31, 0x4, R2 ;  /* 0x000000041f027825 */ /* 0x002fc800078e0002 */
[----:B------:R-:W-:-:S07]  /*0cf0*/  IMAD.MOV.U32 R0, RZ, RZ, R2 ;  /* 0x000000ffff007224 */ /* 0x000fce00078e0002 */
.L_x_21:
[----:B-1----:R-:W-:Y:S02]  /*0d00*/  IMAD.MOV.U32 R12, RZ, RZ, R0 ;  /* 0x000000ffff0c7224 */ /* 0x002fe400078e0000 */
[----:B0-----:R-:W-:-:S05]  /*0d10*/  IMAD.MOV.U32 R13, RZ, RZ, R3 ;  /* 0x000000ffff0d7224 */ /* 0x001fca00078e0003 */
[----:B------:R-:W2:Y:S01]  /*0d20*/  LDG.E R0, desc[UR4][R12.64] ;  /* 0x000000040c007981 */ /* 0x000ea2000c1e1900 */
[----:B------:R-:W-:Y:S01]  /*0d30*/  VIADD R33, R33, 0x1 ;  /* 0x0000000121217836 */ /* 0x000fe20000000000 */
[----:B------:R-:W-:Y:S01]  /*0d40*/  ISETP.NE.U32.AND P1, PT, R5, RZ, PT ;  /* 0x000000ff0500720c */ /* 0x000fe20003f25070 */
[----:B------:R-:W-:Y:S01]  /*0d50*/  BSSY.RECONVERGENT B0, `(.L_x_17) ;  /* 0x000000b000007945 */ /* 0x000fe20003800200 */
[----:B------:R-:W-:Y:S01]  /*0d60*/  ISETP.GE.AND P0, PT, R9, RZ, PT ;  /* 0x000000ff0900720c */ /* 0x000fe20003f06270 */
[----:B------:R-:W-:Y:S01]  /*0d70*/  IMAD.MOV.U32 R2, RZ, RZ, R8 ;  /* 0x000000ffff027224 */ /* 0x000fe200078e0008 */
[----:B------:R-:W-:Y:S01]  /*0d80*/  ISETP.NE.AND.EX P1, PT, R6, -0x80000000, PT, P1 ;  /* 0x800000000600780c */ /* 0x000fe20003f25310 */
[----:B------:R-:W-:Y:S01]  /*0d90*/  IMAD.MOV.U32 R3, RZ, RZ, R9 ;  /* 0x000000ffff037224 */ /* 0x000fe200078e0009 */
[----:B------:R-:W-:Y:S02]  /*0da0*/  ISETP.NE.AND P2, PT, R33, RZ, PT ;  /* 0x000000ff2100720c */ /* 0x000fe40003f45270 */
[----:B------:R-:W-:Y:S01]  /*0db0*/  MOV R36, 0xe00 ;  /* 0x00000e0000247802 */ /* 0x000fe20000000f00 */
[----:B--2---:R-:W0:Y:S02]  /*0dc0*/  F2F.F64.F32 R10, R0 ;  /* 0x00000000000a7310 */ /* 0x004e240000201800 */
[----:B0-----:R-:W-:-:S10]  /*0dd0*/  DADD R14, -RZ, |R10| ;  /* 0x00000000ff0e7229 */ /* 0x001fd4000000050a */
[----:B------:R-:W-:-:S07]  /*0de0*/  IMAD.MOV.U32 R35, RZ, RZ, R15 ;  /* 0x000000ffff237224 */ /* 0x000fce00078e000f */
[----:B------:R-:W-:Y:S05]  /*0df0*/  CALL.REL.NOINC `($_Z7replacePfi$__internal_accurate_pow) ;  /* 0x0000000000887944 */ /* 0x000fea0003c00000 */
[----:B------:R-:W-:Y:S05]  /*0e00*/  BSYNC.RECONVERGENT B0 ;  /* 0x0000000000007941 */ /* 0x000fea0003800200 */
.L_x_17:
        /* <DEDUP_REMOVED lines=23> */
.L_x_20:
[----:B------:R-:W-:-:S11]  /*0f80*/  DADD R2, R8, R10 ;  /* 0x0000000008027229 */ /* 0x000fd6000000000a */
.L_x_19:
[----:B------:R-:W-:Y:S05]  /*0f90*/  BSYNC.RECONVERGENT B0 ;  /* 0x0000000000007941 */ /* 0x000fea0003800200 */
.L_x_18:
[----:B------:R-:W0:Y:S01]  /*0fa0*/  F2F.F32.F64 R2, R2 ;  /* 0x0000000200027310 */ /* 0x000e220000301000 */
[----:B------:R-:W-:-:S04]  /*0fb0*/  FSETP.NEU.AND P0, PT, R0, 1, PT ;  /* 0x3f8000000000780b */ /* 0x000fc80003f0d000 */
[----:B0-----:R-:W-:Y:S02]  /*0fc0*/  FSEL R11, R2, 1, P0 ;  /* 0x3f800000020b7808 */ /* 0x001fe40000000000 */
[----:B------:R-:W-:-:S03]  /*0fd0*/  IADD3 R0, P0, PT, R12, 0x4, RZ ;  /* 0x000000040c007810 */ /* 0x000fc60007f1e0ff */
[----:B------:R1:W-:Y:S02]  /*0fe0*/  STG.E desc[UR4][R12.64], R11 ;  /* 0x0000000b0c007986 */ /* 0x0003e4000c101904 */
[----:B------:R-:W-:Y:S01]  /*0ff0*/  IMAD.X R3, RZ, RZ, R13, P0 ;  /* 0x000000ffff037224 */ /* 0x000fe200000e060d */
[----:B------:R-:W-:Y:S07]  /*1000*/  @P2 BRA `(.L_x_21) ;  /* 0xfffffffc003c2947 */ /* 0x000fee000383ffff */
[----:B------:R-:W-:Y:S05]  /*1010*/  EXIT ;  /* 0x000000000000794d */ /* 0x000fea0003800000 */
        .type           $_Z7replacePfi$__internal_accurate_pow,@function
        .size           $_Z7replacePfi$__internal_accurate_pow,(.L_x_24 - $_Z7replacePfi$__internal_accurate_pow)
$_Z7replacePfi$__internal_accurate_pow:
[----:B------:R-:W-:Y:S01]  /*1020*/  ISETP.GT.U32.AND P3, PT, R35, 0xfffff, PT ;  /* 0x000fffff2300780c */ /* 0x000fe20003f64070 */
[--C-:B------:R-:W-:Y:S01]  /*1030*/  IMAD.MOV.U32 R15, RZ, RZ, R35.reuse ;  /* 0x000000ffff0f7224 */ /* 0x100fe200078e0023 */
[----:B------:R-:W-:Y:S01]  /*1040*/  UMOV UR6, 0x7d2cafe2 ;  /* 0x7d2cafe200067882 */ /* 0x000fe20000000000 */
[----:B------:R-:W-:Y:S01]  /*1050*/  IMAD.MOV.U32 R18, RZ, RZ, 0x41ad3b5a ;  /* 0x41ad3b5aff127424 */ /* 0x000fe200078e00ff */
[----:B------:R-:W-:Y:S01]  /*1060*/  UMOV UR7, 0x3eb0f5ff ;  /* 0x3eb0f5ff00077882 */ /* 0x000fe20000000000 */
[----:B------:R-:W-:Y:S01]  /*1070*/  IMAD.MOV.U32 R19, RZ, RZ, 0x3ed0f5d2 ;  /* 0x3ed0f5d2ff137424 */ /* 0x000fe200078e00ff */
[----:B------:R-:W-:Y:S01]  /*1080*/  SHF.R.U32.HI R35, RZ, 0x14, R35 ;  /* 0x00000014ff237819 */ /* 0x000fe20000011623 */
[----:B------:R-:W-:Y:S01]  /*1090*/  UMOV UR8, 0x3b39803f ;  /* 0x3b39803f00087882 */ /* 0x000fe20000000000 */
[----:B------:R-:W-:-:S05]  /*10a0*/  UMOV UR9, 0x3c7abc9e ;  /* 0x3c7abc9e00097882 */ /* 0x000fca0000000000 */
[----:B------:R-:W-:-:S10]  /*10b0*/  @!P3 DMUL R24, R14, 1.80143985094819840000e+16 ;  /* 0x435000000e18b828 */ /* 0x000fd40000000000 */
[----:B------:R-:W-:Y:S01]  /*10c0*/  @!P3 IMAD.MOV.U32 R15, RZ, RZ, R25 ;  /* 0x000000ffff0fb224 */ /* 0x000fe200078e0019 */
[----:B------:R-:W-:Y:S01]  /*10d0*/  @!P3 LEA.HI R35, R25, 0xffffffca, RZ, 0xc ;  /* 0xffffffca1923b811 */ /* 0x000fe200078f60ff */
[----:B------:R-:W-:-:S03]  /*10e0*/  @!P3 IMAD.MOV.U32 R14, RZ, RZ, R24 ;  /* 0x000000ffff0eb224 */ /* 0x000fc600078e0018 */
[----:B------:R-:W-:Y:S01]  /*10f0*/  LOP3.LUT R15, R15, 0x800fffff, RZ, 0xc0, !PT ;  /* 0x800fffff0f0f7812 */ /* 0x000fe200078ec0ff */
[----:B------:R-:W-:-:S03]  /*1100*/  IMAD.MOV.U32 R16, RZ, RZ, R14 ;  /* 0x000000ffff107224 */ /* 0x000fc600078e000e */
[----:B------:R-:W-:-:S04]  /*1110*/  LOP3.LUT R15, R15, 0x3ff00000, RZ, 0xfc, !PT ;  /* 0x3ff000000f0f7812 */ /* 0x000fc800078efcff */
[----:B------:R-:W-:Y:S01]  /*1120*/  ISETP.GE.U32.AND P4, PT, R15, 0x3ff6a09f, PT ;  /* 0x3ff6a09f0f00780c */ /* 0x000fe20003f86070 */
[----:B------:R-:W-:-:S12]  /*1130*/  IMAD.MOV.U32 R17, RZ, RZ, R15 ;  /* 0x000000ffff117224 */ /* 0x000fd800078e000f */
[----:B------:R-:W-:-:S04]  /*1140*/  @P4 VIADD R14, R17, 0xfff00000 ;  /* 0xfff00000110e4836 */ /* 0x000fc80000000000 */
[----:B------:R-:W-:Y:S02]  /*1150*/  @P4 IMAD.MOV.U32 R17, RZ, RZ, R14 ;  /* 0x000000ffff114224 */ /* 0x000fe400078e000e */
[----:B------:R-:W-:-:S04]  /*1160*/  IMAD.MOV.U32 R14, RZ, RZ, RZ ;  /* 0x000000ffff0e7224 */ /* 0x000fc800078e00ff */
[C---:B------:R-:W-:Y:S02]  /*1170*/  DADD R22, R16.reuse, 1 ;  /* 0x3ff0000010167429 */ /* 0x040fe40000000000 */
[----:B------:R-:W-:-:S04]  /*1180*/  DADD R16, R16, -1 ;  /* 0xbff0000010107429 */ /* 0x000fc80000000000 */
[----:B------:R-:W0:Y:S02]  /*1190*/  MUFU.RCP64H R15, R23 ;  /* 0x00000017000f7308 */ /* 0x000e240000001800 */
[----:B0-----:R-:W-:-:S08]  /*11a0*/  DFMA R20, -R22, R14, 1 ;  /* 0x3ff000001614742b */ /* 0x001fd0000000010e */
[----:B------:R-:W-:-:S08]  /*11b0*/  DFMA R20, R20, R20, R20 ;  /* 0x000000141414722b */ /* 0x000fd00000000014 */
[----:B------:R-:W-:-:S08]  /*11c0*/  DFMA R20, R14, R20, R14 ;  /* 0x000000140e14722b */ /* 0x000fd0000000000e */
[----:B------:R-:W-:-:S08]  /*11d0*/  DMUL R14, R16, R20 ;  /* 0x00000014100e7228 */ /* 0x000fd00000000000 */
[----:B------:R-:W-:-:S08]  /*11e0*/  DFMA R14, R16, R20, R14 ;  /* 0x00000014100e722b */ /* 0x000fd0000000000e */
[----:B------:R-:W-:-:S08]  /*11f0*/  DMUL R26, R14, R14 ;  /* 0x0000000e0e1a7228 */ /* 0x000fd00000000000 */
[----:B------:R-:W-:Y:S01]  /*1200*/  DFMA R18, R26, UR6, R18 ;  /* 0x000000061a127c2b */ /* 0x000fe20008000012 */
[----:B------:R-:W-:Y:S01]  /*1210*/  UMOV UR6, 0x75488a3f ;  /* 0x75488a3f00067882 */ /* 0x000fe20000000000 */
[----:B------:R-:W-:-:S06]  /*1220*/  UMOV UR7, 0x3ef3b20a ;  /* 0x3ef3b20a00077882 */ /* 0x000fcc0000000000 */
[----:B------:R-:W-:Y:S01]  /*1230*/  DFMA R22, R26, R18, UR6 ;  /* 0x000000061a167e2b */ /* 0x000fe20008000012 */
[----:B------:R-:W-:Y:S01]  /*1240*/  UMOV UR6, 0xe4faecd5 ;  /* 0xe4faecd500067882 */ /* 0x000fe20000000000 */
[----:B------:R-:W-:Y:S01]  /*1250*/  UMOV UR7, 0x3f1745cd ;  /* 0x3f1745cd00077882 */ /* 0x000fe20000000000 */
[----:B------:R-:W-:-:S05]  /*1260*/  DADD R18, R16, -R14 ;  /* 0x0000000010127229 */ /* 0x000fca000000080e */
[----:B------:R-:W-:Y:S01]  /*1270*/  DFMA R22, R26, R22, UR6 ;  /* 0x000000061a167e2b */ /* 0x000fe20008000016 */
[----:B------:R-:W-:Y:S01]  /*1280*/  UMOV UR6, 0x258a578b ;  /* 0x258a578b00067882 */ /* 0x000fe20000000000 */
[----:B------:R-:W-:Y:S01]  /*1290*/  UMOV UR7, 0x3f3c71c7 ;  /* 0x3f3c71c700077882 */ /* 0x000fe20000000000 */
[----:B------:R-:W-:-:S05]  /*12a0*/  DADD R18, R18, R18 ;  /* 0x0000000012127229 */ /* 0x000fca0000000012 */
[----:B------:R-:W-:Y:S01]  /*12b0*/  DFMA R22, R26, R22, UR6 ;  /* 0x000000061a167e2b */ /* 0x000fe20008000016 */
[----:B------:R-:W-:Y:S01]  /*12c0*/  UMOV UR6, 0x9242b910 ;  /* 0x9242b91000067882 */ /* 0x000fe20000000000 */
[----:B------:R-:W-:Y:S01]  /*12d0*/  UMOV UR7, 0x3f624924 ;  /* 0x3f62492400077882 */ /* 0x000fe20000000000 */
[----:B------:R-:W-:-:S05]  /*12e0*/  DFMA R18, R16, -R14, R18 ;  /* 0x8000000e1012722b */ /* 0x000fca0000000012 */
[----:B------:R-:W-:Y:S01]  /*12f0*/  DFMA R22, R26, R22, UR6 ;  /* 0x000000061a167e2b */ /* 0x000fe20008000016 */
[----:B------:R-:W-:Y:S01]  /*1300*/  UMOV UR6, 0x99999dfb ;  /* 0x99999dfb00067882 */ /* 0x000fe20000000000 */
[----:B------:R-:W-:Y:S01]  /*1310*/  UMOV UR7, 0x3f899999 ;  /* 0x3f89999900077882 */ /* 0x000fe20000000000 */
[----:B------:R-:W-:-:S05]  /*1320*/  DMUL R18, R20, R18 ;  /* 0x0000001214127228 */ /* 0x000fca0000000000 */
[----:B------:R-:W-:Y:S01]  /*1330*/  DFMA R22, R26, R22, UR6 ;  /* 0x000000061a167e2b */ /* 0x000fe20008000016 */
[----:B------:R-:W-:Y:S01]  /*1340*/  UMOV UR6, 0x55555555 ;  /* 0x5555555500067882 */ /* 0x000fe20000000000 */
[----:B------:R-:W-:-:S03]  /*1350*/  UMOV UR7, 0x3fb55555 ;  /* 0x3fb5555500077882 */ /* 0x000fc60000000000 */
[----:B------:R-:W-:Y:S02]  /*1360*/  VIADD R25, R19, 0x100000 ;  /* 0x0010000013197836 */ /* 0x000fe40000000000 */
[----:B------:R-:W-:Y:S01]  /*1370*/  IMAD.MOV.U32 R24, RZ, RZ, R18 ;  /* 0x000000ffff187224 */ /* 0x000fe200078e0012 */
[----:B------:R-:W-:-:S08]  /*1380*/  DFMA R16, R26, R22, UR6 ;  /* 0x000000061a107e2b */ /* 0x000fd00008000016 */
[----:B------:R-:W-:Y:S01]  /*1390*/  DADD R20, -R16, UR6 ;  /* 0x0000000610147e29 */ /* 0x000fe20008000100 */
[----:B------:R-:W-:Y:S01]  /*13a0*/  UMOV UR6, 0xb9e7b0 ;  /* 0x00b9e7b000067882 */ /* 0x000fe20000000000 */
[----:B------:R-:W-:-:S06]  /*13b0*/  UMOV UR7, 0x3c46a4cb ;  /* 0x3c46a4cb00077882 */ /* 0x000fcc0000000000 */
[----:B------:R-:W-:Y:S02]  /*13c0*/  DFMA R20, R26, R22, R20 ;  /* 0x000000161a14722b */ /* 0x000fe40000000014 */
[----:B------:R-:W-:-:S06]  /*13d0*/  DMUL R22, R14, R14 ;  /* 0x0000000e0e167228 */ /* 0x000fcc0000000000 */
[----:B------:R-:W-:Y:S01]  /*13e0*/  DADD R20, R20, -UR6 ;  /* 0x8000000614147e29 */ /* 0x000fe20008000000 */
[----:B------:R-:W-:Y:S01]  /*13f0*/  UMOV UR6, 0x80000000 ;  /* 0x8000000000067882 */ /* 0x000fe20000000000 */
[----:B------:R-:W-:Y:S01]  /*1400*/  DFMA R26, R14, R14, -R22 ;  /* 0x0000000e0e1a722b */ /* 0x000fe20000000816 */
[----:B------:R-:W-:-:S07]  /*1410*/  UMOV UR7, 0x43300000 ;  /* 0x4330000000077882 */ /* 0x000fce0000000000 */
[C---:B------:R-:W-:Y:S02]  /*1420*/  DFMA R24, R14.reuse, R24, R26 ;  /* 0x000000180e18722b */ /* 0x040fe4000000001a */
[----:B------:R-:W-:-:S08]  /*1430*/  DMUL R26, R14, R22 ;  /* 0x000000160e1a7228 */ /* 0x000fd00000000000 */
[----:B------:R-:W-:-:S08]  /*1440*/  DFMA R28, R14, R22, -R26 ;  /* 0x000000160e1c722b */ /* 0x000fd0000000081a */
[----:B------:R-:W-:Y:S02]  /*1450*/  DFMA R28, R18, R22, R28 ;  /* 0x00000016121c722b */ /* 0x000fe4000000001c */
[----:B------:R-:W-:-:S06]  /*1460*/  DADD R22, R16, R20 ;  /* 0x0000000010167229 */ /* 0x000fcc0000000014 */
[----:B------:R-:W-:Y:S02]  /*1470*/  DFMA R24, R14, R24, R28 ;  /* 0x000000180e18722b */ /* 0x000fe4000000001c */
[----:B------:R-:W-:-:S08]  /*1480*/  DADD R28, R16, -R22 ;  /* 0x00000000101c7229 */ /* 0x000fd00000000816 */
[----:B------:R-:W-:Y:S02]  /*1490*/  DADD R28, R20, R28 ;  /* 0x00000000141c7229 */ /* 0x000fe4000000001c */
[----:B------:R-:W-:-:S08]  /*14a0*/  DMUL R20, R22, R26 ;  /* 0x0000001a16147228 */ /* 0x000fd00000000000 */
[----:B------:R-:W-:-:S08]  /*14b0*/  DFMA R16, R22, R26, -R20 ;  /* 0x0000001a1610722b */ /* 0x000fd00000000814 */
[----:B------:R-:W-:-:S08]  /*14c0*/  DFMA R16, R22, R24, R16 ;  /* 0x000000181610722b */ /* 0x000fd00000000010 */
[----:B------:R-:W-:-:S08]  /*14d0*/  DFMA R28, R28, R26, R16 ;  /* 0x0000001a1c1c722b */ /* 0x000fd00000000010 */
[----:B------:R-:W-:-:S08]  /*14e0*/  DADD R22, R20, R28 ;  /* 0x0000000014167229 */ /* 0x000fd0000000001c */
[--C-:B------:R-:W-:Y:S02]  /*14f0*/  DADD R16, R14, R22.reuse ;  /* 0x000000000e107229 */ /* 0x100fe40000000016 */
[----:B------:R-:W-:-:S06]  /*1500*/  DADD R20, R20, -R22 ;  /* 0x0000000014147229 */ /* 0x000fcc0000000816 */
[----:B------:R-:W-:Y:S02]  /*1510*/  DADD R14, R14, -R16 ;  /* 0x000000000e0e7229 */ /* 0x000fe40000000810 */
[----:B------:R-:W-:-:S06]  /*1520*/  DADD R20, R28, R20 ;  /* 0x000000001c147229 */ /* 0x000fcc0000000014 */
[----:B------:R-:W-:-:S08]  /*1530*/  DADD R14, R22, R14 ;  /* 0x00000000160e7229 */ /* 0x000fd0000000000e */
[----:B------:R-:W-:Y:S01]  /*1540*/  DADD R20, R20, R14 ;  /* 0x0000000014147229 */ /* 0x000fe2000000000e */
[C---:B------:R-:W-:Y:S02]  /*1550*/  VIADD R14, R35.reuse, 0xfffffc01 ;  /* 0xfffffc01230e7836 */ /* 0x040fe40000000000 */
[----:B------:R-:W-:Y:S02]  /*1560*/  @P4 VIADD R14, R35, 0xfffffc02 ;  /* 0xfffffc02230e4836 */ /* 0x000fe40000000000 */
[----:B------:R-:W-:-:S03]  /*1570*/  IMAD.MOV.U32 R15, RZ, RZ, 0x43300000 ;  /* 0x43300000ff0f7424 */ /* 0x000fc600078e00ff */
[----:B------:R-:W-:Y:S01]  /*1580*/  DADD R18, R18, R20 ;  /* 0x0000000012127229 */ /* 0x000fe20000000014 */
[----:B------:R-:W-:-:S06]  /*1590*/  LOP3.LUT R14, R14, 0x80000000, RZ, 0x3c, !PT ;  /* 0x800000000e0e7812 */ /* 0x000fcc00078e3cff */
[----:B------:R-:W-:Y:S01]  /*15a0*/  DADD R20, R14, -UR6 ;  /* 0x800000060e147e29 */ /* 0x000fe20008000000 */
[----:B------:R-:W-:Y:S01]  /*15b0*/  UMOV UR6, 0xfefa39ef ;  /* 0xfefa39ef00067882 */ /* 0x000fe20000000000 */
[----:B------:R-:W-:Y:S01]  /*15c0*/  DADD R22, R16, R18 ;  /* 0x0000000010167229 */ /* 0x000fe20000000012 */
[----:B------:R-:W-:-:S07]  /*15d0*/  UMOV UR7, 0x3fe62e42 ;  /* 0x3fe62e4200077882 */ /* 0x000fce0000000000 */
[--C-:B------:R-:W-:Y:S02]  /*15e0*/  DFMA R14, R20, UR6, R22.reuse ;  /* 0x00000006140e7c2b */ /* 0x100fe40008000016 */
[----:B------:R-:W-:-:S06]  /*15f0*/  DADD R24, R16, -R22 ;  /* 0x0000000010187229 */ /* 0x000fcc0000000816 */
[----:B------:R-:W-:Y:S02]  /*1600*/  DFMA R16, R20, -UR6, R14 ;  /* 0x8000000614107c2b */ /* 0x000fe4000800000e */
[----:B------:R-:W-:-:S06]  /*1610*/  DADD R24, R18, R24 ;  /* 0x0000000012187229 */ /* 0x000fcc0000000018 */
[----:B------:R-:W-:-:S08]  /*1620*/  DADD R16, -R22, R16 ;  /* 0x0000000016107229 */ /* 0x000fd00000000110 */
[----:B------:R-:W-:-:S08]  /*1630*/  DADD R16, R24, -R16 ;  /* 0x0000000018107229 */ /* 0x000fd00000000810 */
[----:B------:R-:W-:Y:S01]  /*1640*/  DFMA R20, R20, UR8, R16 ;  /* 0x0000000814147c2b */ /* 0x000fe20008000010 */
[----:B------:R-:W-:Y:S02]  /*1650*/  IMAD.MOV.U32 R17, RZ, RZ, R3 ;  /* 0x000000ffff117224 */ /* 0x000fe400078e0003 */
[----:B------:R-:W-:Y:S02]  /*1660*/  IMAD.MOV.U32 R16, RZ, RZ, R2 ;  /* 0x000000ffff107224 */ /* 0x000fe400078e0002 */
[C---:B------:R-:W-:Y:S01]  /*1670*/  IMAD.SHL.U32 R2, R17.reuse, 0x2, RZ ;  /* 0x0000000211027824 */ /* 0x040fe200078e00ff */
[----:B------:R-:W-:Y:S02]  /*1680*/  LOP3.LUT R3, R17, 0xff0fffff, RZ, 0xc0, !PT ;  /* 0xff0fffff11037812 */ /* 0x000fe400078ec0ff */
[----:B------:R-:W-:Y:S02]  /*1690*/  DADD R18, R14, R20 ;  /* 0x000000000e127229 */ /* 0x000fe40000000014 */
[----:B------:R-:W-:Y:S01]  /*16a0*/  ISETP.GT.U32.AND P3, PT, R2, -0x2000001, PT ;  /* 0xfdffffff0200780c */ /* 0x000fe20003f64070 */
[----:B------:R-:W-:-:S03]  /*16b0*/  IMAD.MOV.U32 R2, RZ, RZ, R16 ;  /* 0x000000ffff027224 */ /* 0x000fc600078e0010 */
[----:B------:R-:W-:Y:S02]  /*16c0*/  SEL R3, R3, R17, P3 ;  /* 0x0000001103037207 */ /* 0x000fe40001800000 */
[----:B------:R-:W-:-:S04]  /*16d0*/  DADD R14, R14, -R18 ;  /* 0x000000000e0e7229 */ /* 0x000fc80000000812 */
[----:B------:R-:W-:-:S04]  /*16e0*/  DMUL R16, R18, R2 ;  /* 0x0000000212107228 */ /* 0x000fc80000000000 */
[----:B------:R-:W-:-:S04]  /*16f0*/  DADD R14, R20, R14 ;  /* 0x00000000140e7229 */ /* 0x000fc8000000000e */
[----:B------:R-:W-:-:S08]  /*1700*/  DFMA R18, R18, R2, -R16 ;  /* 0x000000021212722b */ /* 0x000fd00000000810 */
[----:B------:R-:W-:Y:S01]  /*1710*/  DFMA R18, R14, R2, R18 ;  /* 0x000000020e12722b */ /* 0x000fe20000000012 */
[----:B------:R-:W-:Y:S02]  /*1720*/  IMAD.MOV.U32 R14, RZ, RZ, 0x652b82fe ;  /* 0x652b82feff0e7424 */ /* 0x000fe400078e00ff */
[----:B------:R-:W-:-:S05]  /*1730*/  IMAD.MOV.U32 R15, RZ, RZ, 0x3ff71547 ;  /* 0x3ff71547ff0f7424 */ /* 0x000fca00078e00ff */
[----:B------:R-:W-:-:S08]  /*1740*/  DADD R20, R16, R18 ;  /* 0x0000000010147229 */ /* 0x000fd00000000012 */
[----:B------:R-:W-:Y:S02]  /*1750*/  DFMA R14, R20, R14, 6.75539944105574400000e+15 ;  /* 0x43380000140e742b */ /* 0x000fe4000000000e */
[----:B------:R-:W-:Y:S01]  /*1760*/  FSETP.GEU.AND P3, PT, |R21|, 4.1917929649353027344, PT ;  /* 0x4086232b1500780b */ /* 0x000fe20003f6e200 */
[----:B------:R-:W-:-:S05]  /*1770*/  DADD R16, R16, -R20 ;  /* 0x0000000010107229 */ /* 0x000fca0000000814 */
[----:B------:R-:W-:-:S03]  /*1780*/  DADD R2, R14, -6.75539944105574400000e+15 ;  /* 0xc33800000e027429 */ /* 0x000fc60000000000 */
[----:B------:R-:W-:-:S05]  /*1790*/  DADD R16, R18, R16 ;  /* 0x0000000012107229 */ /* 0x000fca0000000010 */
[----:B------:R-:W-:Y:S01]  /*17a0*/  DFMA R22, R2, -UR6, R20 ;  /* 0x8000000602167c2b */ /* 0x000fe20008000014 */
[----:B------:R-:W-:Y:S01]  /*17b0*/  UMOV UR6, 0x3b39803f ;  /* 0x3b39803f00067882 */ /* 0x000fe20000000000 */
[----:B------:R-:W-:-:S06]  /*17c0*/  UMOV UR7, 0x3c7abc9e ;  /* 0x3c7abc9e00077882 */ /* 0x000fcc0000000000 */
[----:B------:R-:W-:Y:S01]  /*17d0*/  DFMA R22, R2, -UR6, R22 ;  /* 0x8000000602167c2b */ /* 0x000fe20008000016 */
[----:B------:R-:W-:Y:S01]  /*17e0*/  UMOV UR6, 0x69ce2bdf ;  /* 0x69ce2bdf00067882 */ /* 0x000fe20000000000 */
[----:B------:R-:W-:Y:S01]  /*17f0*/  IMAD.MOV.U32 R2, RZ, RZ, -0x35dec16 ;  /* 0xfca213eaff027424 */ /* 0x000fe200078e00ff */
[----:B------:R-:W-:Y:S01]  /*1800*/  UMOV UR7, 0x3e5ade15 ;  /* 0x3e5ade1500077882 */ /* 0x000fe20000000000 */
[----:B------:R-:W-:-:S06]  /*1810*/  IMAD.MOV.U32 R3, RZ, RZ, 0x3e928af3 ;  /* 0x3e928af3ff037424 */ /* 0x000fcc00078e00ff */
[----:B------:R-:W-:Y:S01]  /*1820*/  DFMA R2, R22, UR6, R2 ;  /* 0x0000000616027c2b */ /* 0x000fe20008000002 */
[----:B------:R-:W-:Y:S01]  /*1830*/  UMOV UR6, 0x62401315 ;  /* 0x6240131500067882 */ /* 0x000fe20000000000 */
[----:B------:R-:W-:-:S06]  /*1840*/  UMOV UR7, 0x3ec71dee ;  /* 0x3ec71dee00077882 */ /* 0x000fcc0000000000 */
[----:B------:R-:W-:Y:S01]  /*1850*/  DFMA R2, R22, R2, UR6 ;  /* 0x0000000616027e2b */ /* 0x000fe20008000002 */
        /* <DEDUP_REMOVED lines=20> */
[----:B------:R-:W-:-:S08]  /*19a0*/  DFMA R2, R22, R2, UR6 ;  /* 0x0000000616027e2b */ /* 0x000fd00008000002 */
[----:B------:R-:W-:-:S08]  /*19b0*/  DFMA R2, R22, R2, 1 ;  /* 0x3ff000001602742b */ /* 0x000fd00000000002 */
[----:B------:R-:W-:-:S10]  /*19c0*/  DFMA R2, R22, R2, 1 ;  /* 0x3ff000001602742b */ /* 0x000fd40000000002 */
[----:B------:R-:W-:Y:S02]  /*19d0*/  IMAD R19, R14, 0x100000, R3 ;  /* 0x001000000e137824 */ /* 0x000fe400078e0203 */
[----:B------:R-:W-:Y:S01]  /*19e0*/  IMAD.MOV.U32 R18, RZ, RZ, R2 ;  /* 0x000000ffff127224 */ /* 0x000fe200078e0002 */
[----:B------:R-:W-:Y:S06]  /*19f0*/  @!P3 BRA `(.L_x_22) ;  /* 0x000000000030b947 */ /* 0x000fec0003800000 */
[----:B------:R-:W-:Y:S01]  /*1a00*/  FSETP.GEU.AND P3, PT, |R21|, 4.2275390625, PT ;  /* 0x408748001500780b */ /* 0x000fe20003f6e200 */
[C---:B------:R-:W-:Y:S02]  /*1a10*/  DADD R18, R20.reuse, +INF ;  /* 0x7ff0000014127429 */ /* 0x040fe40000000000 */
[----:B------:R-:W-:-:S08]  /*1a20*/  DSETP.GEU.AND P4, PT, R20, RZ, PT ;  /* 0x000000ff1400722a */ /* 0x000fd00003f8e000 */
[----:B------:R-:W-:Y:S02]  /*1a30*/  FSEL R18, R18, RZ, P4 ;  /* 0x000000ff12127208 */ /* 0x000fe40002000000 */
[----:B------:R-:W-:Y:S02]  /*1a40*/  @!P3 LEA.HI R15, R14, R14, RZ, 0x1 ;  /* 0x0000000e0e0fb211 */ /* 0x000fe400078f08ff */
[----:B------:R-:W-:Y:S02]  /*1a50*/  FSEL R19, R19, RZ, P4 ;  /* 0x000000ff13137208 */ /* 0x000fe40002000000 */
[----:B------:R-:W-:-:S05]  /*1a60*/  @!P3 SHF.R.S32.HI R15, RZ, 0x1, R15 ;  /* 0x00000001ff0fb819 */ /* 0x000fca000001140f */
[----:B------:R-:W-:Y:S02]  /*1a70*/  @!P3 IMAD.IADD R14, R14, 0x1, -R15 ;  /* 0x000000010e0eb824 */ /* 0x000fe400078e0a0f */
[----:B------:R-:W-:-:S03]  /*1a80*/  @!P3 IMAD R3, R15, 0x100000, R3 ;  /* 0x001000000f03b824 */ /* 0x000fc600078e0203 */
[----:B------:R-:W-:Y:S01]  /*1a90*/  @!P3 LEA R15, R14, 0x3ff00000, 0x14 ;  /* 0x3ff000000e0fb811 */ /* 0x000fe200078ea0ff */
[----:B------:R-:W-:-:S06]  /*1aa0*/  @!P3 IMAD.MOV.U32 R14, RZ, RZ, RZ ;  /* 0x000000ffff0eb224 */ /* 0x000fcc00078e00ff */
[----:B------:R-:W-:-:S11]  /*1ab0*/  @!P3 DMUL R18, R2, R14 ;  /* 0x0000000e0212b228 */ /* 0x000fd60000000000 */
.L_x_22:
[----:B------:R-:W-:Y:S01]  /*1ac0*/  DFMA R16, R16, R18, R18 ;  /* 0x000000121010722b */ /* 0x000fe20000000012 */
[----:B------:R-:W-:Y:S01]  /*1ad0*/  IMAD.MOV.U32 R14, RZ, RZ, R36 ;  /* 0x000000ffff0e7224 */ /* 0x000fe200078e0024 */
[----:B------:R-:W-:Y:S01]  /*1ae0*/  DSETP.NEU.AND P3, PT, |R18|, +INF , PT ;  /* 0x7ff000001200742a */ /* 0x000fe20003f6d200 */
[----:B------:R-:W-:-:S07]  /*1af0*/  IMAD.MOV.U32 R15, RZ, RZ, 0x0 ;  /* 0x00000000ff0f7424 */ /* 0x000fce00078e00ff */
[----:B------:R-:W-:Y:S02]  /*1b00*/  FSEL R2, R18, R16, !P3 ;  /* 0x0000001012027208 */ /* 0x000fe40005800000 */
[----:B------:R-:W-:Y:S01]  /*1b10*/  FSEL R3, R19, R17, !P3 ;  /* 0x0000001113037208 */ /* 0x000fe20005800000 */
[----:B------:R-:W-:Y:S06]  /*1b20*/  RET.REL.NODEC R14 `(_Z7replacePfi) ;  /* 0xffffffe40e347950 */ /* 0x000fec0003c3ffff */
.L_x_23:
[----:B------:R-:W-:-:S00]  /*1b30*/  BRA `(.L_x_23) ;  /* 0xfffffffc00fc7947 */ /* 0x000fc0000383ffff */
[----:B------:R-:W-:-:S00]  /*1b40*/  NOP ;  /* 0x0000000000007918 */ /* 0x000fc00000000000 */
        /* <DEDUP_REMOVED lines=11> */
.L_x_24:


//--------------------- .nv.shared.reserved.0     --------------------------
	.section	.nv.shared.reserved.0,"aw",@nobits
	.weak		__nv_reservedSMEM_offset_0_alias
	.size		__nv_reservedSMEM_offset_0_alias, 0, 64
	.other		__nv_reservedSMEM_offset_0_alias,@"STO_CUDA_RESERVED_SHARED STV_DEFAULT"
__nv_reservedSMEM_offset_0_alias:
	.zero		0
	.zero		64


//--------------------- .nv.constant0._Z7replacePfi --------------------------
	.section	.nv.constant0._Z7replacePfi,"a",@progbits
	.sectionflags	@""
	.align	4
.nv.constant0._Z7replacePfi:
	.zero		908


//--------------------- SYMBOLS --------------------------

	.type		.nv.reservedSmem.offset0,@object
	.size		.nv.reservedSmem.offset0,0x4
